//
// Generated by NVIDIA NVVM Compiler
//
// Compiler Build ID: CL-36424714
// Cuda compilation tools, release 13.0, V13.0.88
// Based on NVVM 20.0.0
//

.version 9.0
.target sm_100
.address_size 64

	// .globl	_Z15KernelVectorAddPfS_S_i

.visible .entry _Z15KernelVectorAddPfS_S_i(
	.param .u64 .ptr .align 1 _Z15KernelVectorAddPfS_S_i_param_0,
	.param .u64 .ptr .align 1 _Z15KernelVectorAddPfS_S_i_param_1,
	.param .u64 .ptr .align 1 _Z15KernelVectorAddPfS_S_i_param_2,
	.param .u32 _Z15KernelVectorAddPfS_S_i_param_3
)
{
	.reg .pred 	%p<2>;
	.reg .b32 	%r<6>;
	.reg .b32 	%f<4>;
	.reg .b64 	%rd<11>;

	ld.param.u64 	%rd1, [_Z15KernelVectorAddPfS_S_i_param_0];
	ld.param.u64 	%rd2, [_Z15KernelVectorAddPfS_S_i_param_1];
	ld.param.u64 	%rd3, [_Z15KernelVectorAddPfS_S_i_param_2];
	ld.param.u32 	%r2, [_Z15KernelVectorAddPfS_S_i_param_3];
	mov.u32 	%r3, %tid.x;
	mov.u32 	%r4, %ctaid.x;
	mov.u32 	%r5, %ntid.x;
	mad.lo.s32 	%r1, %r4, %r5, %r3;
	setp.ge.s32 	%p1, %r1, %r2;
	@%p1 bra 	$L__BB0_2;
	cvta.to.global.u64 	%rd4, %rd1;
	cvta.to.global.u64 	%rd5, %rd2;
	cvta.to.global.u64 	%rd6, %rd3;
	mul.wide.s32 	%rd7, %r1, 4;
	add.s64 	%rd8, %rd4, %rd7;
	ld.global.f32 	%f1, [%rd8];
	add.s64 	%rd9, %rd5, %rd7;
	ld.global.f32 	%f2, [%rd9];
	add.f32 	%f3, %f1, %f2;
	add.s64 	%rd10, %rd6, %rd7;
	st.global.f32 	[%rd10], %f3;
$L__BB0_2:
	ret;

}
	// .globl	_Z15KernelVectorAddPfS_S_ii
.visible .entry _Z15KernelVectorAddPfS_S_ii(
	.param .u64 .ptr .align 1 _Z15KernelVectorAddPfS_S_ii_param_0,
	.param .u64 .ptr .align 1 _Z15KernelVectorAddPfS_S_ii_param_1,
	.param .u64 .ptr .align 1 _Z15KernelVectorAddPfS_S_ii_param_2,
	.param .u32 _Z15KernelVectorAddPfS_S_ii_param_3,
	.param .u32 _Z15KernelVectorAddPfS_S_ii_param_4
)
{
	.reg .pred 	%p<2>;
	.reg .b32 	%r<8>;
	.reg .b32 	%f<4>;
	.reg .b64 	%rd<11>;

	ld.param.u64 	%rd1, [_Z15KernelVectorAddPfS_S_ii_param_0];
	ld.param.u64 	%rd2, [_Z15KernelVectorAddPfS_S_ii_param_1];
	ld.param.u64 	%rd3, [_Z15KernelVectorAddPfS_S_ii_param_2];
	ld.param.u32 	%r2, [_Z15KernelVectorAddPfS_S_ii_param_3];
	ld.param.u32 	%r3, [_Z15KernelVectorAddPfS_S_ii_param_4];
	mov.u32 	%r4, %tid.x;
	mov.u32 	%r5, %ctaid.x;
	mov.u32 	%r6, %ntid.x;
	mad.lo.s32 	%r7, %r5, %r6, %r4;
	add.s32 	%r1, %r7, %r3;
	setp.ge.s32 	%p1, %r1, %r2;
	@%p1 bra 	$L__BB1_2;
	cvta.to.global.u64 	%rd4, %rd1;
	cvta.to.global.u64 	%rd5, %rd2;
	cvta.to.global.u64 	%rd6, %rd3;
	mul.wide.s32 	%rd7, %r1, 4;
	add.s64 	%rd8, %rd4, %rd7;
	ld.global.f32 	%f1, [%rd8];
	add.s64 	%rd9, %rd5, %rd7;
	ld.global.f32 	%f2, [%rd9];
	add.f32 	%f3, %f1, %f2;
	add.s64 	%rd10, %rd6, %rd7;
	st.global.f32 	[%rd10], %f3;
$L__BB1_2:
	ret;

}


// ===== COMPILED SASS (sm_100) =====

	.target	sm_100

	.elftype	@"ET_EXEC"


//--------------------- .note.nv.tkinfo           --------------------------
	.section	.note.nv.tkinfo,"",@"SHT_NOTE"
	.sectionflags	@"SHF_NOTE_NV_TKINFO"
	.tkinfo
        /*0018*/ 	.word	0x00000002
        /*0030*/ 	.string	""
        /*0030*/ 	.string	"ptxas"
        /*0030*/ 	.string	"Cuda compilation tools, release 13.0, V13.0.88"
        /*0030*/ 	.string	"Build cuda_13.0.r13.0/compiler.36424714_0"
        /*0030*/ 	.string	"-arch sm_100 -m 64 "



//--------------------- .note.nv.cuinfo           --------------------------
	.section	.note.nv.cuinfo,"",@"SHT_NOTE"
	.sectionflags	@"SHF_NOTE_NV_CUINFO"
        /*0018*/ 	.short	0x0002
        /*001a*/ 	.short	0x0064
        /*001c*/ 	.short	0x0082
	.zero		2


//--------------------- .nv.info                  --------------------------
	.section	.nv.info,"",@"SHT_CUDA_INFO"
	.align	4


	//----- nvinfo : EIATTR_REGCOUNT
	.align		4
        /*0000*/ 	.byte	0x04, 0x2f
        /*0002*/ 	.short	(.L_1 - .L_0)
	.align		4
.L_0:
        /*0004*/ 	.word	index@(_Z15KernelVectorAddPfS_S_i)
        /*0008*/ 	.word	0x0000000c


	//----- nvinfo : EIATTR_FRAME_SIZE
	.align		4
.L_1:
        /*000c*/ 	.byte	0x04, 0x11
        /*000e*/ 	.short	(.L_3 - .L_2)
	.align		4
.L_2:
        /*0010*/ 	.word	index@(_Z15KernelVectorAddPfS_S_i)
        /*0014*/ 	.word	0x00000000


	//----- nvinfo : EIATTR_REGCOUNT
	.align		4
.L_3:
        /*0018*/ 	.byte	0x04, 0x2f
        /*001a*/ 	.short	(.L_5 - .L_4)
	.align		4
.L_4:
        /*001c*/ 	.word	index@(_Z15KernelVectorAddPfS_S_ii)
        /*0020*/ 	.word	0x0000000c


	//----- nvinfo : EIATTR_FRAME_SIZE
	.align		4
.L_5:
        /*0024*/ 	.byte	0x04, 0x11
        /*0026*/ 	.short	(.L_7 - .L_6)
	.align		4
.L_6:
        /*0028*/ 	.word	index@(_Z15KernelVectorAddPfS_S_ii)
        /*002c*/ 	.word	0x00000000


	//----- nvinfo : EIATTR_MIN_STACK_SIZE
	.align		4
.L_7:
        /*0030*/ 	.byte	0x04, 0x12
        /*0032*/ 	.short	(.L_9 - .L_8)
	.align		4
.L_8:
        /*0034*/ 	.word	index@(_Z15KernelVectorAddPfS_S_ii)
        /*0038*/ 	.word	0x00000000


	//----- nvinfo : EIATTR_MIN_STACK_SIZE
	.align		4
.L_9:
        /*003c*/ 	.byte	0x04, 0x12
        /*003e*/ 	.short	(.L_11 - .L_10)
	.align		4
.L_10:
        /*0040*/ 	.word	index@(_Z15KernelVectorAddPfS_S_i)
        /*0044*/ 	.word	0x00000000
.L_11:


//--------------------- .nv.compat                --------------------------
	.section	.nv.compat,"",@"SHT_CUDA_COMPAT_INFO"
	.align	4
        /*0000*/ 	.byte	0x02, 0x09, 0x00, 0x00, 0x02, 0x02, 0x01, 0x00, 0x02, 0x05, 0x05, 0x00, 0x03, 0x07, 0x01, 0x01
        /*0010*/ 	.byte	0x02, 0x03, 0x00, 0x00, 0x02, 0x06, 0x01, 0x00, 0x04, 0x0b, 0x08, 0x00, 0x09, 0x00, 0x00, 0x00
        /*0020*/ 	.byte	0x00, 0x00, 0x00, 0x00


//--------------------- .nv.info._Z15KernelVectorAddPfS_S_ii --------------------------
	.section	.nv.info._Z15KernelVectorAddPfS_S_ii,"",@"SHT_CUDA_INFO"
	.sectionflags	@""
	.align	4


	//----- nvinfo : EIATTR_CUDA_API_VERSION
	.align		4
        /*0000*/ 	.byte	0x04, 0x37
        /*0002*/ 	.short	(.L_13 - .L_12)
.L_12:
        /*0004*/ 	.word	0x00000082


	//----- nvinfo : EIATTR_KPARAM_INFO
	.align		4
.L_13:
        /*0008*/ 	.byte	0x04, 0x17
        /*000a*/ 	.short	(.L_15 - .L_14)
.L_14:
        /*000c*/ 	.word	0x00000000
        /*0010*/ 	.short	0x0004
        /*0012*/ 	.short	0x001c
        /*0014*/ 	.byte	0x00, 0xf0, 0x11, 0x00


	//----- nvinfo : EIATTR_KPARAM_INFO
	.align		4
.L_15:
        /*0018*/ 	.byte	0x04, 0x17
        /*001a*/ 	.short	(.L_17 - .L_16)
.L_16:
        /*001c*/ 	.word	0x00000000
        /*0020*/ 	.short	0x0003
        /*0022*/ 	.short	0x0018
        /*0024*/ 	.byte	0x00, 0xf0, 0x11, 0x00


	//----- nvinfo : EIATTR_KPARAM_INFO
	.align		4
.L_17:
        /*0028*/ 	.byte	0x04, 0x17
        /*002a*/ 	.short	(.L_19 - .L_18)
.L_18:
        /*002c*/ 	.word	0x00000000
        /*0030*/ 	.short	0x0002
        /*0032*/ 	.short	0x0010
        /*0034*/ 	.byte	0x00, 0xf5, 0x21, 0x00


	//----- nvinfo : EIATTR_KPARAM_INFO
	.align		4
.L_19:
        /*0038*/ 	.byte	0x04, 0x17
        /*003a*/ 	.short	(.L_21 - .L_20)
.L_20:
        /*003c*/ 	.word	0x00000000
        /*0040*/ 	.short	0x0001
        /*0042*/ 	.short	0x0008
        /*0044*/ 	.byte	0x00, 0xf5, 0x21, 0x00


	//----- nvinfo : EIATTR_KPARAM_INFO
	.align		4
.L_21:
        /*0048*/ 	.byte	0x04, 0x17
        /*004a*/ 	.short	(.L_23 - .L_22)
.L_22:
        /*004c*/ 	.word	0x00000000
        /*0050*/ 	.short	0x0000
        /*0052*/ 	.short	0x0000
        /*0054*/ 	.byte	0x00, 0xf5, 0x21, 0x00


	//----- nvinfo : EIATTR_SPARSE_MMA_MASK
	.align		4
.L_23:
        /*0058*/ 	.byte	0x03, 0x50
        /*005a*/ 	.short	0x0000


	//----- nvinfo : EIATTR_MAXREG_COUNT
	.align		4
        /*005c*/ 	.byte	0x03, 0x1b
        /*005e*/ 	.short	0x00ff


	//----- nvinfo : EIATTR_MERCURY_ISA_VERSION
	.align		4
        /*0060*/ 	.byte	0x03, 0x5f
        /*0062*/ 	.short	0x0101


	//----- nvinfo : EIATTR_VRC_CTA_INIT_COUNT
	.align		4
        /*0064*/ 	.byte	0x02, 0x4a
	.zero		1
	.zero		1


	//----- nvinfo : EIATTR_EXIT_INSTR_OFFSETS
	.align		4
        /*0068*/ 	.byte	0x04, 0x1c
        /*006a*/ 	.short	(.L_25 - .L_24)


	//   ....[0]....
.L_24:
        /*006c*/ 	.word	0x00000080


	//   ....[1]....
        /*0070*/ 	.word	0x00000140


	//----- nvinfo : EIATTR_CBANK_PARAM_SIZE
	.align		4
.L_25:
        /*0074*/ 	.byte	0x03, 0x19
        /*0076*/ 	.short	0x0020


	//----- nvinfo : EIATTR_PARAM_CBANK
	.align		4
        /*0078*/ 	.byte	0x04, 0x0a
        /*007a*/ 	.short	(.L_27 - .L_26)
	.align		4
.L_26:
        /*007c*/ 	.word	index@(.nv.constant0._Z15KernelVectorAddPfS_S_ii)
        /*0080*/ 	.short	0x0380
        /*0082*/ 	.short	0x0020


	//----- nvinfo : EIATTR_SW_WAR
	.align		4
.L_27:
        /*0084*/ 	.byte	0x04, 0x36
        /*0086*/ 	.short	(.L_29 - .L_28)
.L_28:
        /*0088*/ 	.word	0x00000008
.L_29:


//--------------------- .nv.info._Z15KernelVectorAddPfS_S_i --------------------------
	.section	.nv.info._Z15KernelVectorAddPfS_S_i,"",@"SHT_CUDA_INFO"
	.sectionflags	@""
	.align	4


	//----- nvinfo : EIATTR_CUDA_API_VERSION
	.align		4
        /*0000*/ 	.byte	0x04, 0x37
        /*0002*/ 	.short	(.L_31 - .L_30)
.L_30:
        /*0004*/ 	.word	0x00000082


	//----- nvinfo : EIATTR_KPARAM_INFO
	.align		4
.L_31:
        /*0008*/ 	.byte	0x04, 0x17
        /*000a*/ 	.short	(.L_33 - .L_32)
.L_32:
        /*000c*/ 	.word	0x00000000
        /*0010*/ 	.short	0x0003
        /*0012*/ 	.short	0x0018
        /*0014*/ 	.byte	0x00, 0xf0, 0x11, 0x00


	//----- nvinfo : EIATTR_KPARAM_INFO
	.align		4
.L_33:
        /*0018*/ 	.byte	0x04, 0x17
        /*001a*/ 	.short	(.L_35 - .L_34)
.L_34:
        /*001c*/ 	.word	0x00000000
        /*0020*/ 	.short	0x0002
        /*0022*/ 	.short	0x0010
        /*0024*/ 	.byte	0x00, 0xf5, 0x21, 0x00


	//----- nvinfo : EIATTR_KPARAM_INFO
	.align		4
.L_35:
        /*0028*/ 	.byte	0x04, 0x17
        /*002a*/ 	.short	(.L_37 - .L_36)
.L_36:
        /*002c*/ 	.word	0x00000000
        /*0030*/ 	.short	0x0001
        /*0032*/ 	.short	0x0008
        /*0034*/ 	.byte	0x00, 0xf5, 0x21, 0x00


	//----- nvinfo : EIATTR_KPARAM_INFO
	.align		4
.L_37:
        /*0038*/ 	.byte	0x04, 0x17
        /*003a*/ 	.short	(.L_39 - .L_38)
.L_38:
        /*003c*/ 	.word	0x00000000
        /*0040*/ 	.short	0x0000
        /*0042*/ 	.short	0x0000
        /*0044*/ 	.byte	0x00, 0xf5, 0x21, 0x00


	//----- nvinfo : EIATTR_SPARSE_MMA_MASK
	.align		4
.L_39:
        /*0048*/ 	.byte	0x03, 0x50
        /*004a*/ 	.short	0x0000


	//----- nvinfo : EIATTR_MAXREG_COUNT
	.align		4
        /*004c*/ 	.byte	0x03, 0x1b
        /*004e*/ 	.short	0x00ff


	//----- nvinfo : EIATTR_MERCURY_ISA_VERSION
	.align		4
        /*0050*/ 	.byte	0x03, 0x5f
        /*0052*/ 	.short	0x0101


	//----- nvinfo : EIATTR_VRC_CTA_INIT_COUNT
	.align		4
        /*0054*/ 	.byte	0x02, 0x4a
	.zero		1
	.zero		1


	//----- nvinfo : EIATTR_EXIT_INSTR_OFFSETS
	.align		4
        /*0058*/ 	.byte	0x04, 0x1c
        /*005a*/ 	.short	(.L_41 - .L_40)


	//   ....[0]....
.L_40:
        /*005c*/ 	.word	0x00000070


	//   ....[1]....
        /*0060*/ 	.word	0x00000130


	//----- nvinfo : EIATTR_CBANK_PARAM_SIZE
	.align		4
.L_41:
        /*0064*/ 	.byte	0x03, 0x19
        /*0066*/ 	.short	0x001c


	//----- nvinfo : EIATTR_PARAM_CBANK
	.align		4
        /*0068*/ 	.byte	0x04, 0x0a
        /*006a*/ 	.short	(.L_43 - .L_42)
	.align		4
.L_42:
        /*006c*/ 	.word	index@(.nv.constant0._Z15KernelVectorAddPfS_S_i)
        /*0070*/ 	.short	0x0380
        /*0072*/ 	.short	0x001c


	//----- nvinfo : EIATTR_SW_WAR
	.align		4
.L_43:
        /*0074*/ 	.byte	0x04, 0x36
        /*0076*/ 	.short	(.L_45 - .L_44)
.L_44:
        /*0078*/ 	.word	0x00000008
.L_45:


//--------------------- .nv.callgraph             --------------------------
	.section	.nv.callgraph,"",@"SHT_CUDA_CALLGRAPH"
	.align	4
	.sectionentsize	8
	.align		4
        /*0000*/ 	.word	0x00000000
	.align		4
        /*0004*/ 	.word	0xffffffff
	.align		4
        /*0008*/ 	.word	0x00000000
	.align		4
        /*000c*/ 	.word	0xfffffffe
	.align		4
        /*0010*/ 	.word	0x00000000
	.align		4
        /*0014*/ 	.word	0xfffffffd
	.align		4
        /*0018*/ 	.word	0x00000000
	.align		4
        /*001c*/ 	.word	0xfffffffc


//--------------------- .text._Z15KernelVectorAddPfS_S_ii --------------------------
	.section	.text._Z15KernelVectorAddPfS_S_ii,"ax",@progbits
	.align	128
        .global         _Z15KernelVectorAddPfS_S_ii
        .type           _Z15KernelVectorAddPfS_S_ii,@function
        .size           _Z15KernelVectorAddPfS_S_ii,(.L_x_2 - _Z15KernelVectorAddPfS_S_ii)
        .other          _Z15KernelVectorAddPfS_S_ii,@"STO_CUDA_ENTRY STV_DEFAULT"
_Z15KernelVectorAddPfS_S_ii:
.text._Z15KernelVectorAddPfS_S_ii:
[----:B------:R-:W-:Y:S01]  /*0000*/  LDC R1, c[0x0][0x37c] ;  /* 0x0000df00ff017b82 */ /* 0x000fe20000000800 */
[----:B------:R-:W0:Y:S07]  /*0010*/  S2R R0, SR_TID.X ;  /* 0x0000000000007919 */ /* 0x000e2e0000002100 */
[----:B------:R-:W0:Y:S01]  /*0020*/  S2UR UR4, SR_CTAID.X ;  /* 0x00000000000479c3 */ /* 0x000e220000002500 */
[----:B------:R-:W1:Y:S07]  /*0030*/  LDCU.64 UR6, c[0x0][0x398] ;  /* 0x00007300ff0677ac */ /* 0x000e6e0008000a00 */
[----:B------:R-:W0:Y:S02]  /*0040*/  LDC R3, c[0x0][0x360] ;  /* 0x0000d800ff037b82 */ /* 0x000e240000000800 */
[----:B0-----:R-:W-:-:S05]  /*0050*/  IMAD R0, R3, UR4, R0 ;  /* 0x0000000403007c24 */ /* 0x001fca000f8e0200 */
[----:B-1----:R-:W-:-:S04]  /*0060*/  IADD3 R9, PT, PT, R0, UR7, RZ ;  /* 0x0000000700097c10 */ /* 0x002fc8000fffe0ff */
[----:B------:R-:W-:-:S13]  /*0070*/  ISETP.GE.AND P0, PT, R9, UR6, PT ;  /* 0x0000000609007c0c */ /* 0x000fda000bf06270 */
[----:B------:R-:W-:Y:S05]  /*0080*/  @P0 EXIT ;  /* 0x000000000000094d */ /* 0x000fea0003800000 */
[----:B------:R-:W0:Y:S01]  /*0090*/  LDC.64 R2, c[0x0][0x380] ;  /* 0x0000e000ff027b82 */ /* 0x000e220000000a00 */
[----:B------:R-:W1:Y:S07]  /*00a0*/  LDCU.64 UR4, c[0x0][0x358] ;  /* 0x00006b00ff0477ac */ /* 0x000e6e0008000a00 */
[----:B------:R-:W2:Y:S08]  /*00b0*/  LDC.64 R4, c[0x0][0x388] ;  /* 0x0000e200ff047b82 */ /* 0x000eb00000000a00 */
[----:B------:R-:W3:Y:S01]  /*00c0*/  LDC.64 R6, c[0x0][0x390] ;  /* 0x0000e400ff067b82 */ /* 0x000ee20000000a00 */
[----:B0-----:R-:W-:-:S06]  /*00d0*/  IMAD.WIDE R2, R9, 0x4, R2 ;  /* 0x0000000409027825 */ /* 0x001fcc00078e0202 */
[----:B-1----:R-:W4:Y:S01]  /*00e0*/  LDG.E R2, desc[UR4][R2.64] ;  /* 0x0000000402027981 */ /* 0x002f22000c1e1900 */
[----:B--2---:R-:W-:-:S06]  /*00f0*/  IMAD.WIDE R4, R9, 0x4, R4 ;  /* 0x0000000409047825 */ /* 0x004fcc00078e0204 */
[----:B------:R-:W4:Y:S01]  /*0100*/  LDG.E R5, desc[UR4][R4.64] ;  /* 0x0000000404057981 */ /* 0x000f22000c1e1900 */
[----:B---3--:R-:W-:-:S04]  /*0110*/  IMAD.WIDE R6, R9, 0x4, R6 ;  /* 0x0000000409067825 */ /* 0x008fc800078e0206 */
[----:B----4-:R-:W-:-:S05]  /*0120*/  FADD R9, R2, R5 ;  /* 0x0000000502097221 */ /* 0x010fca0000000000 */
[----:B------:R-:W-:Y:S01]  /*0130*/  STG.E desc[UR4][R6.64], R9 ;  /* 0x0000000906007986 */ /* 0x000fe2000c101904 */
[----:B------:R-:W-:Y:S05]  /*0140*/  EXIT ;  /* 0x000000000000794d */ /* 0x000fea0003800000 */
.L_x_0:
[----:B------:R-:W-:-:S00]  /*0150*/  BRA `(.L_x_0) ;  /* 0xfffffffc00fc7947 */ /* 0x000fc0000383ffff */
[----:B------:R-:W-:-:S00]  /*0160*/  NOP ;  /* 0x0000000000007918 */ /* 0x000fc00000000000 */
        /* <DEDUP_REMOVED lines=9> */
.L_x_2:


//--------------------- .text._Z15KernelVectorAddPfS_S_i --------------------------
	.section	.text._Z15KernelVectorAddPfS_S_i,"ax",@progbits
	.align	128
        .global         _Z15KernelVectorAddPfS_S_i
        .type           _Z15KernelVectorAddPfS_S_i,@function
        .size           _Z15KernelVectorAddPfS_S_i,(.L_x_3 - _Z15KernelVectorAddPfS_S_i)
        .other          _Z15KernelVectorAddPfS_S_i,@"STO_CUDA_ENTRY STV_DEFAULT"
_Z15KernelVectorAddPfS_S_i:
.text._Z15KernelVectorAddPfS_S_i:
[----:B------:R-:W-:Y:S01]  /*0000*/  LDC R1, c[0x0][0x37c] ;  /* 0x0000df00ff017b82 */ /* 0x000fe20000000800 */
[----:B------:R-:W0:Y:S07]  /*0010*/  S2R R9, SR_TID.X ;  /* 0x0000000000097919 */ /* 0x000e2e0000002100 */
[----:B------:R-:W0:Y:S01]  /*0020*/  S2UR UR4, SR_CTAID.X ;  /* 0x00000000000479c3 */ /* 0x000e220000002500 */
[----:B------:R-:W1:Y:S07]  /*0030*/  LDCU UR5, c[0x0][0x398] ;  /* 0x00007300ff0577ac */ /* 0x000e6e0008000800 */
[----:B------:R-:W0:Y:S02]  /*0040*/  LDC R0, c[0x0][0x360] ;  /* 0x0000d800ff007b82 */ /* 0x000e240000000800 */
[----:B0-----:R-:W-:-:S05]  /*0050*/  IMAD R9, R0, UR4, R9 ;  /* 0x0000000400097c24 */ /* 0x001fca000f8e0209 */
[----:B-1----:R-:W-:-:S13]  /*0060*/  ISETP.GE.AND P0, PT, R9, UR5, PT ;  /* 0x0000000509007c0c */ /* 0x002fda000bf06270 */
        /* <DEDUP_REMOVED lines=13> */
.L_x_1:
        /* <DEDUP_REMOVED lines=12> */
.L_x_3:


//--------------------- .nv.shared.reserved.0     --------------------------
	.section	.nv.shared.reserved.0,"aw",@nobits
	.weak		__nv_reservedSMEM_offset_0_alias
	.size		__nv_reservedSMEM_offset_0_alias, 0, 64
	.other		__nv_reservedSMEM_offset_0_alias,@"STO_CUDA_RESERVED_SHARED STV_DEFAULT"
__nv_reservedSMEM_offset_0_alias:
	.zero		0
	.zero		64


//--------------------- .nv.constant0._Z15KernelVectorAddPfS_S_ii --------------------------
	.section	.nv.constant0._Z15KernelVectorAddPfS_S_ii,"a",@progbits
	.sectionflags	@""
	.align	4
.nv.constant0._Z15KernelVectorAddPfS_S_ii:
	.zero		928


//--------------------- .nv.constant0._Z15KernelVectorAddPfS_S_i --------------------------
	.section	.nv.constant0._Z15KernelVectorAddPfS_S_i,"a",@progbits
	.sectionflags	@""
	.align	4
.nv.constant0._Z15KernelVectorAddPfS_S_i:
	.zero		924


//--------------------- SYMBOLS --------------------------

	.type		.nv.reservedSmem.offset0,@object
	.size		.nv.reservedSmem.offset0,0x4
